//
// Generated by NVIDIA NVVM Compiler
//
// Compiler Build ID: CL-36424714
// Cuda compilation tools, release 13.0, V13.0.88
// Based on NVVM 20.0.0
//

.version 9.0
.target sm_100
.address_size 64

	// .globl	_Z6kernelPdii

.visible .entry _Z6kernelPdii(
	.param .u64 .ptr .align 1 _Z6kernelPdii_param_0,
	.param .u32 _Z6kernelPdii_param_1,
	.param .u32 _Z6kernelPdii_param_2
)
{
	.reg .b32 	%r<11>;
	.reg .b64 	%rd<5>;
	.reg .b64 	%fd<3>;

	ld.param.u64 	%rd1, [_Z6kernelPdii_param_0];
	ld.param.u32 	%r1, [_Z6kernelPdii_param_2];
	cvta.to.global.u64 	%rd2, %rd1;
	mov.u32 	%r2, %tid.x;
	mov.u32 	%r3, %ctaid.x;
	mov.u32 	%r4, %ntid.x;
	mad.lo.s32 	%r5, %r3, %r4, %r2;
	mov.u32 	%r6, %tid.y;
	mov.u32 	%r7, %ctaid.y;
	mov.u32 	%r8, %ntid.y;
	mad.lo.s32 	%r9, %r7, %r8, %r6;
	mad.lo.s32 	%r10, %r1, %r9, %r5;
	mul.wide.s32 	%rd3, %r10, 8;
	add.s64 	%rd4, %rd2, %rd3;
	ld.global.f64 	%fd1, [%rd4];
	mul.f64 	%fd2, %fd1, %fd1;
	st.global.f64 	[%rd4], %fd2;
	ret;

}


// ===== COMPILED SASS (sm_100) =====

	.target	sm_100

	.elftype	@"ET_EXEC"


//--------------------- .note.nv.tkinfo           --------------------------
	.section	.note.nv.tkinfo,"",@"SHT_NOTE"
	.sectionflags	@"SHF_NOTE_NV_TKINFO"
	.tkinfo
        /*0018*/ 	.word	0x00000002
        /*0030*/ 	.string	""
        /*0030*/ 	.string	"ptxas"
        /*0030*/ 	.string	"Cuda compilation tools, release 13.0, V13.0.88"
        /*0030*/ 	.string	"Build cuda_13.0.r13.0/compiler.36424714_0"
        /*0030*/ 	.string	"-arch sm_100 -m 64 "



//--------------------- .note.nv.cuinfo           --------------------------
	.section	.note.nv.cuinfo,"",@"SHT_NOTE"
	.sectionflags	@"SHF_NOTE_NV_CUINFO"
        /*0018*/ 	.short	0x0002
        /*001a*/ 	.short	0x0064
        /*001c*/ 	.short	0x0082
	.zero		2


//--------------------- .nv.info                  --------------------------
	.section	.nv.info,"",@"SHT_CUDA_INFO"
	.align	4


	//----- nvinfo : EIATTR_REGCOUNT
	.align		4
        /*0000*/ 	.byte	0x04, 0x2f
        /*0002*/ 	.short	(.L_1 - .L_0)
	.align		4
.L_0:
        /*0004*/ 	.word	index@(_Z6kernelPdii)
        /*0008*/ 	.word	0x0000000a


	//----- nvinfo : EIATTR_FRAME_SIZE
	.align		4
.L_1:
        /*000c*/ 	.byte	0x04, 0x11
        /*000e*/ 	.short	(.L_3 - .L_2)
	.align		4
.L_2:
        /*0010*/ 	.word	index@(_Z6kernelPdii)
        /*0014*/ 	.word	0x00000000


	//----- nvinfo : EIATTR_MIN_STACK_SIZE
	.align		4
.L_3:
        /*0018*/ 	.byte	0x04, 0x12
        /*001a*/ 	.short	(.L_5 - .L_4)
	.align		4
.L_4:
        /*001c*/ 	.word	index@(_Z6kernelPdii)
        /*0020*/ 	.word	0x00000000
.L_5:


//--------------------- .nv.compat                --------------------------
	.section	.nv.compat,"",@"SHT_CUDA_COMPAT_INFO"
	.align	4
        /*0000*/ 	.byte	0x02, 0x09, 0x00, 0x00, 0x02, 0x02, 0x01, 0x00, 0x02, 0x05, 0x05, 0x00, 0x03, 0x07, 0x01, 0x01
        /*0010*/ 	.byte	0x02, 0x03, 0x00, 0x00, 0x02, 0x06, 0x01, 0x00, 0x04, 0x0b, 0x08, 0x00, 0x01, 0x00, 0x00, 0x00
        /*0020*/ 	.byte	0x00, 0x00, 0x00, 0x00


//--------------------- .nv.info._Z6kernelPdii    --------------------------
	.section	.nv.info._Z6kernelPdii,"",@"SHT_CUDA_INFO"
	.sectionflags	@""
	.align	4


	//----- nvinfo : EIATTR_CUDA_API_VERSION
	.align		4
        /*0000*/ 	.byte	0x04, 0x37
        /*0002*/ 	.short	(.L_7 - .L_6)
.L_6:
        /*0004*/ 	.word	0x00000082


	//----- nvinfo : EIATTR_KPARAM_INFO
	.align		4
.L_7:
        /*0008*/ 	.byte	0x04, 0x17
        /*000a*/ 	.short	(.L_9 - .L_8)
.L_8:
        /*000c*/ 	.word	0x00000000
        /*0010*/ 	.short	0x0002
        /*0012*/ 	.short	0x000c
        /*0014*/ 	.byte	0x00, 0xf0, 0x11, 0x00


	//----- nvinfo : EIATTR_KPARAM_INFO
	.align		4
.L_9:
        /*0018*/ 	.byte	0x04, 0x17
        /*001a*/ 	.short	(.L_11 - .L_10)
.L_10:
        /*001c*/ 	.word	0x00000000
        /*0020*/ 	.short	0x0001
        /*0022*/ 	.short	0x0008
        /*0024*/ 	.byte	0x00, 0xf0, 0x11, 0x00


	//----- nvinfo : EIATTR_KPARAM_INFO
	.align		4
.L_11:
        /*0028*/ 	.byte	0x04, 0x17
        /*002a*/ 	.short	(.L_13 - .L_12)
.L_12:
        /*002c*/ 	.word	0x00000000
        /*0030*/ 	.short	0x0000
        /*0032*/ 	.short	0x0000
        /*0034*/ 	.byte	0x00, 0xf5, 0x21, 0x00


	//----- nvinfo : EIATTR_SPARSE_MMA_MASK
	.align		4
.L_13:
        /*0038*/ 	.byte	0x03, 0x50
        /*003a*/ 	.short	0x0000


	//----- nvinfo : EIATTR_MAXREG_COUNT
	.align		4
        /*003c*/ 	.byte	0x03, 0x1b
        /*003e*/ 	.short	0x00ff


	//----- nvinfo : EIATTR_MERCURY_ISA_VERSION
	.align		4
        /*0040*/ 	.byte	0x03, 0x5f
        /*0042*/ 	.short	0x0101


	//----- nvinfo : EIATTR_VRC_CTA_INIT_COUNT
	.align		4
        /*0044*/ 	.byte	0x02, 0x4a
	.zero		1
	.zero		1


	//----- nvinfo : EIATTR_EXIT_INSTR_OFFSETS
	.align		4
        /*0048*/ 	.byte	0x04, 0x1c
        /*004a*/ 	.short	(.L_15 - .L_14)


	//   ....[0]....
.L_14:
        /*004c*/ 	.word	0x00000110


	//----- nvinfo : EIATTR_CBANK_PARAM_SIZE
	.align		4
.L_15:
        /*0050*/ 	.byte	0x03, 0x19
        /*0052*/ 	.short	0x0010


	//----- nvinfo : EIATTR_PARAM_CBANK
	.align		4
        /*0054*/ 	.byte	0x04, 0x0a
        /*0056*/ 	.short	(.L_17 - .L_16)
	.align		4
.L_16:
        /*0058*/ 	.word	index@(.nv.constant0._Z6kernelPdii)
        /*005c*/ 	.short	0x0380
        /*005e*/ 	.short	0x0010


	//----- nvinfo : EIATTR_SW_WAR
	.align		4
.L_17:
        /*0060*/ 	.byte	0x04, 0x36
        /*0062*/ 	.short	(.L_19 - .L_18)
.L_18:
        /*0064*/ 	.word	0x00000008
.L_19:


//--------------------- .nv.callgraph             --------------------------
	.section	.nv.callgraph,"",@"SHT_CUDA_CALLGRAPH"
	.align	4
	.sectionentsize	8
	.align		4
        /*0000*/ 	.word	0x00000000
	.align		4
        /*0004*/ 	.word	0xffffffff
	.align		4
        /*0008*/ 	.word	0x00000000
	.align		4
        /*000c*/ 	.word	0xfffffffe
	.align		4
        /*0010*/ 	.word	0x00000000
	.align		4
        /*0014*/ 	.word	0xfffffffd
	.align		4
        /*0018*/ 	.word	0x00000000
	.align		4
        /*001c*/ 	.word	0xfffffffc


//--------------------- .text._Z6kernelPdii       --------------------------
	.section	.text._Z6kernelPdii,"ax",@progbits
	.align	128
        .global         _Z6kernelPdii
        .type           _Z6kernelPdii,@function
        .size           _Z6kernelPdii,(.L_x_1 - _Z6kernelPdii)
        .other          _Z6kernelPdii,@"STO_CUDA_ENTRY STV_DEFAULT"
_Z6kernelPdii:
.text._Z6kernelPdii:
[----:B------:R-:W-:Y:S01]  /*0000*/  LDC R1, c[0x0][0x37c] ;  /* 0x0000df00ff017b82 */ /* 0x000fe20000000800 */
[----:B------:R-:W0:Y:S07]  /*0010*/  S2R R0, SR_TID.X ;  /* 0x0000000000007919 */ /* 0x000e2e0000002100 */
[----:B------:R-:W0:Y:S01]  /*0020*/  S2UR UR6, SR_CTAID.X ;  /* 0x00000000000679c3 */ /* 0x000e220000002500 */
[----:B------:R-:W1:Y:S01]  /*0030*/  LDCU UR8, c[0x0][0x38c] ;  /* 0x00007180ff0877ac */ /* 0x000e620008000800 */
[----:B------:R-:W2:Y:S01]  /*0040*/  S2R R4, SR_TID.Y ;  /* 0x0000000000047919 */ /* 0x000ea20000002200 */
[----:B------:R-:W3:Y:S05]  /*0050*/  LDCU.64 UR4, c[0x0][0x358] ;  /* 0x00006b00ff0477ac */ /* 0x000eea0008000a00 */
[----:B------:R-:W0:Y:S08]  /*0060*/  LDC R5, c[0x0][0x360] ;  /* 0x0000d800ff057b82 */ /* 0x000e300000000800 */
[----:B------:R-:W2:Y:S08]  /*0070*/  S2UR UR7, SR_CTAID.Y ;  /* 0x00000000000779c3 */ /* 0x000eb00000002600 */
[----:B------:R-:W2:Y:S08]  /*0080*/  LDC R7, c[0x0][0x364] ;  /* 0x0000d900ff077b82 */ /* 0x000eb00000000800 */
[----:B------:R-:W4:Y:S01]  /*0090*/  LDC.64 R2, c[0x0][0x380] ;  /* 0x0000e000ff027b82 */ /* 0x000f220000000a00 */
[----:B0-----:R-:W-:-:S02]  /*00a0*/  IMAD R0, R5, UR6, R0 ;  /* 0x0000000605007c24 */ /* 0x001fc4000f8e0200 */
[----:B--2---:R-:W-:-:S04]  /*00b0*/  IMAD R5, R7, UR7, R4 ;  /* 0x0000000707057c24 */ /* 0x004fc8000f8e0204 */
[----:B-1----:R-:W-:-:S04]  /*00c0*/  IMAD R5, R5, UR8, R0 ;  /* 0x0000000805057c24 */ /* 0x002fc8000f8e0200 */
[----:B----4-:R-:W-:-:S05]  /*00d0*/  IMAD.WIDE R2, R5, 0x8, R2 ;  /* 0x0000000805027825 */ /* 0x010fca00078e0202 */
[----:B---3--:R-:W2:Y:S02]  /*00e0*/  LDG.E.64 R4, desc[UR4][R2.64] ;  /* 0x0000000402047981 */ /* 0x008ea4000c1e1b00 */
[----:B--2---:R-:W-:-:S07]  /*00f0*/  DMUL R4, R4, R4 ;  /* 0x0000000404047228 */ /* 0x004fce0000000000 */
[----:B------:R-:W-:Y:S01]  /*0100*/  STG.E.64 desc[UR4][R2.64], R4 ;  /* 0x0000000402007986 */ /* 0x000fe2000c101b04 */
[----:B------:R-:W-:Y:S05]  /*0110*/  EXIT ;  /* 0x000000000000794d */ /* 0x000fea0003800000 */
.L_x_0:
[----:B------:R-:W-:-:S00]  /*0120*/  BRA `(.L_x_0) ;  /* 0xfffffffc00fc7947 */ /* 0x000fc0000383ffff */
[----:B------:R-:W-:-:S00]  /*0130*/  NOP ;  /* 0x0000000000007918 */ /* 0x000fc00000000000 */
        /* <DEDUP_REMOVED lines=12> */
.L_x_1:


//--------------------- .nv.shared.reserved.0     --------------------------
	.section	.nv.shared.reserved.0,"aw",@nobits
	.weak		__nv_reservedSMEM_offset_0_alias
	.size		__nv_reservedSMEM_offset_0_alias, 0, 64
	.other		__nv_reservedSMEM_offset_0_alias,@"STO_CUDA_RESERVED_SHARED STV_DEFAULT"
__nv_reservedSMEM_offset_0_alias:
	.zero		0
	.zero		64


//--------------------- .nv.constant0._Z6kernelPdii --------------------------
	.section	.nv.constant0._Z6kernelPdii,"a",@progbits
	.sectionflags	@""
	.align	4
.nv.constant0._Z6kernelPdii:
	.zero		912


//--------------------- SYMBOLS --------------------------

	.type		.nv.reservedSmem.offset0,@object
	.size		.nv.reservedSmem.offset0,0x4
